//
// Generated by NVIDIA NVVM Compiler
//
// Compiler Build ID: CL-36424714
// Cuda compilation tools, release 13.0, V13.0.88
// Based on NVVM 20.0.0
//

.version 9.0
.target sm_100
.address_size 64

	// .globl	_Z5setupiPh

.visible .entry _Z5setupiPh(
	.param .u32 _Z5setupiPh_param_0,
	.param .u64 .ptr .align 1 _Z5setupiPh_param_1
)
{
	.reg .pred 	%p<7>;
	.reg .b16 	%rs<3>;
	.reg .b32 	%r<42>;
	.reg .b64 	%rd<11>;

	ld.param.u32 	%r19, [_Z5setupiPh_param_0];
	ld.param.u64 	%rd2, [_Z5setupiPh_param_1];
	cvta.to.global.u64 	%rd1, %rd2;
	mov.u32 	%r20, %ctaid.x;
	mov.u32 	%r21, %ntid.x;
	mul.lo.s32 	%r1, %r20, %r21;
	mov.u32 	%r2, %tid.x;
	mov.u32 	%r22, %nctaid.x;
	mul.lo.s32 	%r3, %r21, %r22;
	add.s32 	%r4, %r2, 2;
	add.s32 	%r39, %r4, %r1;
	setp.ge.s32 	%p1, %r39, %r19;
	@%p1 bra 	$L__BB0_8;
	add.s32 	%r23, %r3, %r1;
	add.s32 	%r24, %r2, %r23;
	add.s32 	%r25, %r4, %r23;
	max.s32 	%r26, %r19, %r25;
	sub.s32 	%r27, %r26, %r24;
	add.s32 	%r28, %r27, -2;
	setp.ne.s32 	%p2, %r28, 0;
	selp.u32 	%r29, 1, 0, %p2;
	selp.s32 	%r30, -1, 0, %p2;
	add.s32 	%r31, %r28, %r30;
	div.u32 	%r32, %r31, %r3;
	add.s32 	%r6, %r32, %r29;
	and.b32  	%r33, %r6, 3;
	setp.eq.s32 	%p3, %r33, 3;
	@%p3 bra 	$L__BB0_5;
	add.s32 	%r38, %r2, %r1;
	add.s32 	%r34, %r6, 1;
	and.b32  	%r35, %r34, 3;
	neg.s32 	%r37, %r35;
$L__BB0_3:
	.pragma "nounroll";
	cvt.s64.s32 	%rd3, %r39;
	add.s64 	%rd4, %rd1, %rd3;
	mov.b16 	%rs1, 1;
	st.global.u8 	[%rd4], %rs1;
	add.s32 	%r39, %r39, %r3;
	add.s32 	%r38, %r38, %r3;
	add.s32 	%r37, %r37, 1;
	setp.ne.s32 	%p4, %r37, 0;
	@%p4 bra 	$L__BB0_3;
	add.s32 	%r39, %r38, 2;
$L__BB0_5:
	setp.lt.u32 	%p5, %r6, 3;
	@%p5 bra 	$L__BB0_8;
	cvt.s64.s32 	%rd7, %r3;
	shl.b32 	%r36, %r3, 2;
$L__BB0_7:
	cvt.s64.s32 	%rd5, %r39;
	add.s64 	%rd6, %rd1, %rd5;
	mov.b16 	%rs2, 1;
	st.global.u8 	[%rd6], %rs2;
	add.s64 	%rd8, %rd6, %rd7;
	st.global.u8 	[%rd8], %rs2;
	add.s64 	%rd9, %rd8, %rd7;
	st.global.u8 	[%rd9], %rs2;
	add.s64 	%rd10, %rd9, %rd7;
	st.global.u8 	[%rd10], %rs2;
	add.s32 	%r39, %r36, %r39;
	setp.lt.s32 	%p6, %r39, %r19;
	@%p6 bra 	$L__BB0_7;
$L__BB0_8:
	ret;

}
	// .globl	_Z5countiPhPj
.visible .entry _Z5countiPhPj(
	.param .u32 _Z5countiPhPj_param_0,
	.param .u64 .ptr .align 1 _Z5countiPhPj_param_1,
	.param .u64 .ptr .align 1 _Z5countiPhPj_param_2
)
{
	.reg .pred 	%p<12>;
	.reg .b16 	%rs<6>;
	.reg .b32 	%r<60>;
	.reg .b64 	%rd<13>;

	ld.param.u32 	%r24, [_Z5countiPhPj_param_0];
	ld.param.u64 	%rd3, [_Z5countiPhPj_param_1];
	ld.param.u64 	%rd2, [_Z5countiPhPj_param_2];
	cvta.to.global.u64 	%rd1, %rd3;
	mov.u32 	%r26, %ctaid.x;
	mov.u32 	%r27, %ntid.x;
	mov.u32 	%r28, %tid.x;
	mad.lo.s32 	%r54, %r26, %r27, %r28;
	mov.u32 	%r29, %nctaid.x;
	mul.lo.s32 	%r2, %r27, %r29;
	setp.ge.s32 	%p1, %r54, %r24;
	mov.b32 	%r59, 0;
	@%p1 bra 	$L__BB1_7;
	add.s32 	%r32, %r54, %r2;
	max.s32 	%r33, %r24, %r32;
	setp.lt.s32 	%p2, %r32, %r24;
	selp.u32 	%r34, 1, 0, %p2;
	add.s32 	%r35, %r32, %r34;
	sub.s32 	%r36, %r33, %r35;
	div.u32 	%r37, %r36, %r2;
	add.s32 	%r38, %r37, %r34;
	add.s32 	%r3, %r38, 1;
	and.b32  	%r4, %r3, 3;
	setp.lt.u32 	%p3, %r38, 3;
	mov.b32 	%r59, 0;
	@%p3 bra 	$L__BB1_4;
	and.b32  	%r40, %r3, -4;
	shl.b32 	%r5, %r2, 2;
	neg.s32 	%r50, %r40;
	mov.b32 	%r59, 0;
	cvt.s64.s32 	%rd6, %r2;
$L__BB1_3:
	cvt.s64.s32 	%rd4, %r54;
	add.s64 	%rd5, %rd1, %rd4;
	ld.global.u8 	%rs1, [%rd5];
	setp.ne.s16 	%p4, %rs1, 0;
	selp.u32 	%r41, 1, 0, %p4;
	add.s32 	%r42, %r59, %r41;
	add.s64 	%rd7, %rd5, %rd6;
	ld.global.u8 	%rs2, [%rd7];
	setp.ne.s16 	%p5, %rs2, 0;
	selp.u32 	%r43, 1, 0, %p5;
	add.s32 	%r44, %r42, %r43;
	add.s64 	%rd8, %rd7, %rd6;
	ld.global.u8 	%rs3, [%rd8];
	setp.ne.s16 	%p6, %rs3, 0;
	selp.u32 	%r45, 1, 0, %p6;
	add.s32 	%r46, %r44, %r45;
	add.s64 	%rd9, %rd8, %rd6;
	ld.global.u8 	%rs4, [%rd9];
	setp.ne.s16 	%p7, %rs4, 0;
	selp.u32 	%r47, 1, 0, %p7;
	add.s32 	%r59, %r46, %r47;
	add.s32 	%r54, %r54, %r5;
	add.s32 	%r50, %r50, 4;
	setp.ne.s32 	%p8, %r50, 0;
	@%p8 bra 	$L__BB1_3;
$L__BB1_4:
	setp.eq.s32 	%p9, %r4, 0;
	@%p9 bra 	$L__BB1_7;
	neg.s32 	%r56, %r4;
$L__BB1_6:
	.pragma "nounroll";
	cvt.s64.s32 	%rd10, %r54;
	add.s64 	%rd11, %rd1, %rd10;
	ld.global.u8 	%rs5, [%rd11];
	setp.ne.s16 	%p10, %rs5, 0;
	selp.u32 	%r48, 1, 0, %p10;
	add.s32 	%r59, %r59, %r48;
	add.s32 	%r54, %r54, %r2;
	add.s32 	%r56, %r56, 1;
	setp.ne.s32 	%p11, %r56, 0;
	@%p11 bra 	$L__BB1_6;
$L__BB1_7:
	cvta.to.global.u64 	%rd12, %rd2;
	atom.global.add.u32 	%r49, [%rd12], %r59;
	ret;

}


// ===== COMPILED SASS (sm_100) =====

	.target	sm_100

	.elftype	@"ET_EXEC"


//--------------------- .note.nv.tkinfo           --------------------------
	.section	.note.nv.tkinfo,"",@"SHT_NOTE"
	.sectionflags	@"SHF_NOTE_NV_TKINFO"
	.tkinfo
        /*0018*/ 	.word	0x00000002
        /*0030*/ 	.string	""
        /*0030*/ 	.string	"ptxas"
        /*0030*/ 	.string	"Cuda compilation tools, release 13.0, V13.0.88"
        /*0030*/ 	.string	"Build cuda_13.0.r13.0/compiler.36424714_0"
        /*0030*/ 	.string	"-arch sm_100 -m 64 "



//--------------------- .note.nv.cuinfo           --------------------------
	.section	.note.nv.cuinfo,"",@"SHT_NOTE"
	.sectionflags	@"SHF_NOTE_NV_CUINFO"
        /*0018*/ 	.short	0x0002
        /*001a*/ 	.short	0x0064
        /*001c*/ 	.short	0x0082
	.zero		2


//--------------------- .nv.info                  --------------------------
	.section	.nv.info,"",@"SHT_CUDA_INFO"
	.align	4


	//----- nvinfo : EIATTR_REGCOUNT
	.align		4
        /*0000*/ 	.byte	0x04, 0x2f
        /*0002*/ 	.short	(.L_1 - .L_0)
	.align		4
.L_0:
        /*0004*/ 	.word	index@(_Z5setupiPh)
        /*0008*/ 	.word	0x00000010


	//----- nvinfo : EIATTR_FRAME_SIZE
	.align		4
.L_1:
        /*000c*/ 	.byte	0x04, 0x11
        /*000e*/ 	.short	(.L_3 - .L_2)
	.align		4
.L_2:
        /*0010*/ 	.word	index@(_Z5setupiPh)
        /*0014*/ 	.word	0x00000000


	//----- nvinfo : EIATTR_REGCOUNT
	.align		4
.L_3:
        /*0018*/ 	.byte	0x04, 0x2f
        /*001a*/ 	.short	(.L_5 - .L_4)
	.align		4
.L_4:
        /*001c*/ 	.word	index@(_Z5countiPhPj)
        /*0020*/ 	.word	0x00000020


	//----- nvinfo : EIATTR_FRAME_SIZE
	.align		4
.L_5:
        /*0024*/ 	.byte	0x04, 0x11
        /*0026*/ 	.short	(.L_7 - .L_6)
	.align		4
.L_6:
        /*0028*/ 	.word	index@(_Z5countiPhPj)
        /*002c*/ 	.word	0x00000000


	//----- nvinfo : EIATTR_MIN_STACK_SIZE
	.align		4
.L_7:
        /*0030*/ 	.byte	0x04, 0x12
        /*0032*/ 	.short	(.L_9 - .L_8)
	.align		4
.L_8:
        /*0034*/ 	.word	index@(_Z5countiPhPj)
        /*0038*/ 	.word	0x00000000


	//----- nvinfo : EIATTR_MIN_STACK_SIZE
	.align		4
.L_9:
        /*003c*/ 	.byte	0x04, 0x12
        /*003e*/ 	.short	(.L_11 - .L_10)
	.align		4
.L_10:
        /*0040*/ 	.word	index@(_Z5setupiPh)
        /*0044*/ 	.word	0x00000000
.L_11:


//--------------------- .nv.compat                --------------------------
	.section	.nv.compat,"",@"SHT_CUDA_COMPAT_INFO"
	.align	4
        /*0000*/ 	.byte	0x02, 0x09, 0x00, 0x00, 0x02, 0x02, 0x01, 0x00, 0x02, 0x05, 0x05, 0x00, 0x03, 0x07, 0x01, 0x01
        /*0010*/ 	.byte	0x02, 0x03, 0x00, 0x00, 0x02, 0x06, 0x01, 0x00, 0x04, 0x0b, 0x08, 0x00, 0x09, 0x00, 0x00, 0x00
        /*0020*/ 	.byte	0x00, 0x00, 0x00, 0x00


//--------------------- .nv.info._Z5countiPhPj    --------------------------
	.section	.nv.info._Z5countiPhPj,"",@"SHT_CUDA_INFO"
	.sectionflags	@""
	.align	4


	//----- nvinfo : EIATTR_CUDA_API_VERSION
	.align		4
        /*0000*/ 	.byte	0x04, 0x37
        /*0002*/ 	.short	(.L_13 - .L_12)
.L_12:
        /*0004*/ 	.word	0x00000082


	//----- nvinfo : EIATTR_KPARAM_INFO
	.align		4
.L_13:
        /*0008*/ 	.byte	0x04, 0x17
        /*000a*/ 	.short	(.L_15 - .L_14)
.L_14:
        /*000c*/ 	.word	0x00000000
        /*0010*/ 	.short	0x0002
        /*0012*/ 	.short	0x0010
        /*0014*/ 	.byte	0x00, 0xf5, 0x21, 0x00


	//----- nvinfo : EIATTR_KPARAM_INFO
	.align		4
.L_15:
        /*0018*/ 	.byte	0x04, 0x17
        /*001a*/ 	.short	(.L_17 - .L_16)
.L_16:
        /*001c*/ 	.word	0x00000000
        /*0020*/ 	.short	0x0001
        /*0022*/ 	.short	0x0008
        /*0024*/ 	.byte	0x00, 0xf5, 0x21, 0x00


	//----- nvinfo : EIATTR_KPARAM_INFO
	.align		4
.L_17:
        /*0028*/ 	.byte	0x04, 0x17
        /*002a*/ 	.short	(.L_19 - .L_18)
.L_18:
        /*002c*/ 	.word	0x00000000
        /*0030*/ 	.short	0x0000
        /*0032*/ 	.short	0x0000
        /*0034*/ 	.byte	0x00, 0xf0, 0x11, 0x00


	//----- nvinfo : EIATTR_SPARSE_MMA_MASK
	.align		4
.L_19:
        /*0038*/ 	.byte	0x03, 0x50
        /*003a*/ 	.short	0x0000


	//----- nvinfo : EIATTR_MAXREG_COUNT
	.align		4
        /*003c*/ 	.byte	0x03, 0x1b
        /*003e*/ 	.short	0x00ff


	//----- nvinfo : EIATTR_MERCURY_ISA_VERSION
	.align		4
        /*0040*/ 	.byte	0x03, 0x5f
        /*0042*/ 	.short	0x0101


	//----- nvinfo : EIATTR_INT_WARP_WIDE_INSTR_OFFSETS
	.align		4
        /*0044*/ 	.byte	0x04, 0x31
        /*0046*/ 	.short	(.L_21 - .L_20)


	//   ....[0]....
.L_20:
        /*0048*/ 	.word	0x000010f0


	//   ....[1]....
        /*004c*/ 	.word	0x00001110


	//----- nvinfo : EIATTR_VRC_CTA_INIT_COUNT
	.align		4
.L_21:
        /*0050*/ 	.byte	0x02, 0x4a
	.zero		1
	.zero		1


	//----- nvinfo : EIATTR_EXIT_INSTR_OFFSETS
	.align		4
        /*0054*/ 	.byte	0x04, 0x1c
        /*0056*/ 	.short	(.L_23 - .L_22)


	//   ....[0]....
.L_22:
        /*0058*/ 	.word	0x00001160


	//----- nvinfo : EIATTR_CRS_STACK_SIZE
	.align		4
.L_23:
        /*005c*/ 	.byte	0x04, 0x1e
        /*005e*/ 	.short	(.L_25 - .L_24)
.L_24:
        /*0060*/ 	.word	0x00000000


	//----- nvinfo : EIATTR_CBANK_PARAM_SIZE
	.align		4
.L_25:
        /*0064*/ 	.byte	0x03, 0x19
        /*0066*/ 	.short	0x0018


	//----- nvinfo : EIATTR_PARAM_CBANK
	.align		4
        /*0068*/ 	.byte	0x04, 0x0a
        /*006a*/ 	.short	(.L_27 - .L_26)
	.align		4
.L_26:
        /*006c*/ 	.word	index@(.nv.constant0._Z5countiPhPj)
        /*0070*/ 	.short	0x0380
        /*0072*/ 	.short	0x0018


	//----- nvinfo : EIATTR_SW_WAR
	.align		4
.L_27:
        /*0074*/ 	.byte	0x04, 0x36
        /*0076*/ 	.short	(.L_29 - .L_28)
.L_28:
        /*0078*/ 	.word	0x00000008
.L_29:


//--------------------- .nv.info._Z5setupiPh      --------------------------
	.section	.nv.info._Z5setupiPh,"",@"SHT_CUDA_INFO"
	.sectionflags	@""
	.align	4


	//----- nvinfo : EIATTR_CUDA_API_VERSION
	.align		4
        /*0000*/ 	.byte	0x04, 0x37
        /*0002*/ 	.short	(.L_31 - .L_30)
.L_30:
        /*0004*/ 	.word	0x00000082


	//----- nvinfo : EIATTR_KPARAM_INFO
	.align		4
.L_31:
        /*0008*/ 	.byte	0x04, 0x17
        /*000a*/ 	.short	(.L_33 - .L_32)
.L_32:
        /*000c*/ 	.word	0x00000000
        /*0010*/ 	.short	0x0001
        /*0012*/ 	.short	0x0008
        /*0014*/ 	.byte	0x00, 0xf5, 0x21, 0x00


	//----- nvinfo : EIATTR_KPARAM_INFO
	.align		4
.L_33:
        /*0018*/ 	.byte	0x04, 0x17
        /*001a*/ 	.short	(.L_35 - .L_34)
.L_34:
        /*001c*/ 	.word	0x00000000
        /*0020*/ 	.short	0x0000
        /*0022*/ 	.short	0x0000
        /*0024*/ 	.byte	0x00, 0xf0, 0x11, 0x00


	//----- nvinfo : EIATTR_SPARSE_MMA_MASK
	.align		4
.L_35:
        /*0028*/ 	.byte	0x03, 0x50
        /*002a*/ 	.short	0x0000


	//----- nvinfo : EIATTR_MAXREG_COUNT
	.align		4
        /*002c*/ 	.byte	0x03, 0x1b
        /*002e*/ 	.short	0x00ff


	//----- nvinfo : EIATTR_MERCURY_ISA_VERSION
	.align		4
        /*0030*/ 	.byte	0x03, 0x5f
        /*0032*/ 	.short	0x0101


	//----- nvinfo : EIATTR_VRC_CTA_INIT_COUNT
	.align		4
        /*0034*/ 	.byte	0x02, 0x4a
	.zero		1
	.zero		1


	//----- nvinfo : EIATTR_EXIT_INSTR_OFFSETS
	.align		4
        /*0038*/ 	.byte	0x04, 0x1c
        /*003a*/ 	.short	(.L_37 - .L_36)


	//   ....[0]....
.L_36:
        /*003c*/ 	.word	0x000000a0


	//   ....[1]....
        /*0040*/ 	.word	0x00000420


	//   ....[2]....
        /*0044*/ 	.word	0x00000550


	//----- nvinfo : EIATTR_CRS_STACK_SIZE
	.align		4
.L_37:
        /*0048*/ 	.byte	0x04, 0x1e
        /*004a*/ 	.short	(.L_39 - .L_38)
.L_38:
        /*004c*/ 	.word	0x00000000


	//----- nvinfo : EIATTR_CBANK_PARAM_SIZE
	.align		4
.L_39:
        /*0050*/ 	.byte	0x03, 0x19
        /*0052*/ 	.short	0x0010


	//----- nvinfo : EIATTR_PARAM_CBANK
	.align		4
        /*0054*/ 	.byte	0x04, 0x0a
        /*0056*/ 	.short	(.L_41 - .L_40)
	.align		4
.L_40:
        /*0058*/ 	.word	index@(.nv.constant0._Z5setupiPh)
        /*005c*/ 	.short	0x0380
        /*005e*/ 	.short	0x0010


	//----- nvinfo : EIATTR_SW_WAR
	.align		4
.L_41:
        /*0060*/ 	.byte	0x04, 0x36
        /*0062*/ 	.short	(.L_43 - .L_42)
.L_42:
        /*0064*/ 	.word	0x00000008
.L_43:


//--------------------- .nv.callgraph             --------------------------
	.section	.nv.callgraph,"",@"SHT_CUDA_CALLGRAPH"
	.align	4
	.sectionentsize	8
	.align		4
        /*0000*/ 	.word	0x00000000
	.align		4
        /*0004*/ 	.word	0xffffffff
	.align		4
        /*0008*/ 	.word	0x00000000
	.align		4
        /*000c*/ 	.word	0xfffffffe
	.align		4
        /*0010*/ 	.word	0x00000000
	.align		4
        /*0014*/ 	.word	0xfffffffd
	.align		4
        /*0018*/ 	.word	0x00000000
	.align		4
        /*001c*/ 	.word	0xfffffffc


//--------------------- .text._Z5countiPhPj       --------------------------
	.section	.text._Z5countiPhPj,"ax",@progbits
	.align	128
        .global         _Z5countiPhPj
        .type           _Z5countiPhPj,@function
        .size           _Z5countiPhPj,(.L_x_19 - _Z5countiPhPj)
        .other          _Z5countiPhPj,@"STO_CUDA_ENTRY STV_DEFAULT"
_Z5countiPhPj:
.text._Z5countiPhPj:
[----:B------:R-:W-:Y:S01]  /*0000*/  LDC R1, c[0x0][0x37c] ;  /* 0x0000df00ff017b82 */ /* 0x000fe20000000800 */
[----:B------:R-:W0:Y:S07]  /*0010*/  S2R R27, SR_TID.X ;  /* 0x00000000001b7919 */ /* 0x000e2e0000002100 */
[----:B------:R-:W0:Y:S01]  /*0020*/  S2UR UR4, SR_CTAID.X ;  /* 0x00000000000479c3 */ /* 0x000e220000002500 */
[----:B------:R-:W1:Y:S01]  /*0030*/  LDCU UR8, c[0x0][0x380] ;  /* 0x00007000ff0877ac */ /* 0x000e620008000800 */
[----:B------:R-:W-:Y:S01]  /*0040*/  BSSY.RECONVERGENT B2, `(.L_x_0) ;  /* 0x0000108000027945 */ /* 0x000fe20003800200 */
[----:B------:R-:W-:Y:S01]  /*0050*/  IMAD.MOV.U32 R5, RZ, RZ, RZ ;  /* 0x000000ffff057224 */ /* 0x000fe200078e00ff */
[----:B------:R-:W2:Y:S04]  /*0060*/  LDCU.64 UR6, c[0x0][0x358] ;  /* 0x00006b00ff0677ac */ /* 0x000ea80008000a00 */
[----:B------:R-:W0:Y:S01]  /*0070*/  LDC R2, c[0x0][0x360] ;  /* 0x0000d800ff027b82 */ /* 0x000e220000000800 */
[----:B------:R-:W3:Y:S01]  /*0080*/  LDCU UR5, c[0x0][0x370] ;  /* 0x00006e00ff0577ac */ /* 0x000ee20008000800 */
[----:B------:R-:W4:Y:S01]  /*0090*/  LDCU.64 UR10, c[0x0][0x388] ;  /* 0x00007100ff0a77ac */ /* 0x000f220008000a00 */
[----:B------:R-:W0:Y:S01]  /*00a0*/  LDCU.64 UR12, c[0x0][0x388] ;  /* 0x00007100ff0c77ac */ /* 0x000e220008000a00 */
[----:B------:R-:W0:Y:S02]  /*00b0*/  LDCU.64 UR14, c[0x0][0x388] ;  /* 0x00007100ff0e77ac */ /* 0x000e240008000a00 */
[----:B0-----:R-:W-:-:S02]  /*00c0*/  IMAD R27, R2, UR4, R27 ;  /* 0x00000004021b7c24 */ /* 0x001fc4000f8e021b */
[----:B---3--:R-:W-:-:S03]  /*00d0*/  IMAD R2, R2, UR5, RZ ;  /* 0x0000000502027c24 */ /* 0x008fc6000f8e02ff */
[----:B-1----:R-:W-:-:S13]  /*00e0*/  ISETP.GE.AND P0, PT, R27, UR8, PT ;  /* 0x000000081b007c0c */ /* 0x002fda000bf06270 */
[----:B--2-4-:R-:W-:Y:S05]  /*00f0*/  @P0 BRA `(.L_x_1) ;  /* 0x0000000c00f00947 */ /* 0x014fea0003800000 */
[----:B------:R-:W0:Y:S01]  /*0100*/  I2F.U32.RP R7, R2 ;  /* 0x0000000200077306 */ /* 0x000e220000209000 */
[C---:B------:R-:W-:Y:S01]  /*0110*/  IMAD.IADD R0, R2.reuse, 0x1, R27 ;  /* 0x0000000102007824 */ /* 0x040fe200078e021b */
[----:B------:R-:W-:Y:S01]  /*0120*/  ISETP.NE.U32.AND P2, PT, R2, RZ, PT ;  /* 0x000000ff0200720c */ /* 0x000fe20003f45070 */
[----:B------:R-:W-:Y:S01]  /*0130*/  IMAD.MOV R9, RZ, RZ, -R2 ;  /* 0x000000ffff097224 */ /* 0x000fe200078e0a02 */
[----:B------:R-:W-:Y:S02]  /*0140*/  BSSY.RECONVERGENT B1, `(.L_x_2) ;  /* 0x00000e9000017945 */ /* 0x000fe40003800200 */
[C---:B------:R-:W-:Y:S02]  /*0150*/  ISETP.GE.AND P0, PT, R0.reuse, UR8, PT ;  /* 0x0000000800007c0c */ /* 0x040fe4000bf06270 */
[----:B------:R-:W-:Y:S02]  /*0160*/  VIMNMX R3, PT, PT, R0, UR8, !PT ;  /* 0x0000000800037c48 */ /* 0x000fe4000ffe0100 */
[----:B------:R-:W-:-:S04]  /*0170*/  SEL R6, RZ, 0x1, P0 ;  /* 0x00000001ff067807 */ /* 0x000fc80000000000 */
[----:B------:R-:W-:Y:S01]  /*0180*/  IADD3 R3, PT, PT, R3, -R0, -R6 ;  /* 0x8000000003037210 */ /* 0x000fe20007ffe806 */
[----:B0-----:R-:W0:Y:S02]  /*0190*/  MUFU.RCP R7, R7 ;  /* 0x0000000700077308 */ /* 0x001e240000001000 */
[----:B0-----:R-:W-:-:S06]  /*01a0*/  VIADD R4, R7, 0xffffffe ;  /* 0x0ffffffe07047836 */ /* 0x001fcc0000000000 */
[----:B------:R0:W1:Y:S02]  /*01b0*/  F2I.FTZ.U32.TRUNC.NTZ R5, R4 ;  /* 0x0000000400057305 */ /* 0x000064000021f000 */
[----:B0-----:R-:W-:Y:S02]  /*01c0*/  IMAD.MOV.U32 R4, RZ, RZ, RZ ;  /* 0x000000ffff047224 */ /* 0x001fe400078e00ff */
[----:B-1----:R-:W-:-:S04]  /*01d0*/  IMAD R9, R9, R5, RZ ;  /* 0x0000000509097224 */ /* 0x002fc800078e02ff */
[----:B------:R-:W-:-:S06]  /*01e0*/  IMAD.HI.U32 R8, R5, R9, R4 ;  /* 0x0000000905087227 */ /* 0x000fcc00078e0004 */
[----:B------:R-:W-:-:S04]  /*01f0*/  IMAD.HI.U32 R5, R8, R3, RZ ;  /* 0x0000000308057227 */ /* 0x000fc800078e00ff */
[----:B------:R-:W-:-:S04]  /*0200*/  IMAD.MOV R0, RZ, RZ, -R5 ;  /* 0x000000ffff007224 */ /* 0x000fc800078e0a05 */
[----:B------:R-:W-:-:S05]  /*0210*/  IMAD R3, R2, R0, R3 ;  /* 0x0000000002037224 */ /* 0x000fca00078e0203 */
[----:B------:R-:W-:-:S13]  /*0220*/  ISETP.GE.U32.AND P0, PT, R3, R2, PT ;  /* 0x000000020300720c */ /* 0x000fda0003f06070 */
[----:B------:R-:W-:Y:S01]  /*0230*/  @P0 IMAD.IADD R3, R3, 0x1, -R2 ;  /* 0x0000000103030824 */ /* 0x000fe200078e0a02 */
[----:B------:R-:W-:-:S04]  /*0240*/  @P0 IADD3 R5, PT, PT, R5, 0x1, RZ ;  /* 0x0000000105050810 */ /* 0x000fc80007ffe0ff */
[----:B------:R-:W-:-:S13]  /*0250*/  ISETP.GE.U32.AND P1, PT, R3, R2, PT ;  /* 0x000000020300720c */ /* 0x000fda0003f26070 */
[----:B------:R-:W-:Y:S01]  /*0260*/  @P1 VIADD R5, R5, 0x1 ;  /* 0x0000000105051836 */ /* 0x000fe20000000000 */
[----:B------:R-:W-:-:S05]  /*0270*/  @!P2 LOP3.LUT R5, RZ, R2, RZ, 0x33, !PT ;  /* 0x00000002ff05a212 */ /* 0x000fca00078e33ff */
[----:B------:R-:W-:-:S04]  /*0280*/  IMAD.IADD R5, R6, 0x1, R5 ;  /* 0x0000000106057824 */ /* 0x000fc800078e0205 */
[C---:B------:R-:W-:Y:S01]  /*0290*/  VIADD R3, R5.reuse, 0x1 ;  /* 0x0000000105037836 */ /* 0x040fe20000000000 */
[----:B------:R-:W-:Y:S01]  /*02a0*/  ISETP.GE.U32.AND P0, PT, R5, 0x3, PT ;  /* 0x000000030500780c */ /* 0x000fe20003f06070 */
[----:B------:R-:W-:-:S03]  /*02b0*/  IMAD.MOV.U32 R5, RZ, RZ, RZ ;  /* 0x000000ffff057224 */ /* 0x000fc600078e00ff */
[----:B------:R-:W-:-:S09]  /*02c0*/  LOP3.LUT R4, R3, 0x3, RZ, 0xc0, !PT ;  /* 0x0000000303047812 */ /* 0x000fd200078ec0ff */
[----:B------:R-:W-:Y:S05]  /*02d0*/  @!P0 BRA `(.L_x_3) ;  /* 0x0000000c003c8947 */ /* 0x000fea0003800000 */
[----:B------:R-:W-:Y:S01]  /*02e0*/  LOP3.LUT R3, R3, 0xfffffffc, RZ, 0xc0, !PT ;  /* 0xfffffffc03037812 */ /* 0x000fe200078ec0ff */
[----:B------:R-:W-:Y:S01]  /*02f0*/  BSSY.RELIABLE B0, `(.L_x_4) ;  /* 0x00000b1000007945 */ /* 0x000fe20003800100 */
[----:B------:R-:W-:Y:S01]  /*0300*/  SHF.R.S32.HI R6, RZ, 0x1f, R2 ;  /* 0x0000001fff067819 */ /* 0x000fe20000011402 */
[----:B------:R-:W-:Y:S02]  /*0310*/  IMAD.MOV.U32 R5, RZ, RZ, RZ ;  /* 0x000000ffff057224 */ /* 0x000fe400078e00ff */
[----:B------:R-:W-:-:S05]  /*0320*/  IMAD.MOV R3, RZ, RZ, -R3 ;  /* 0x000000ffff037224 */ /* 0x000fca00078e0a03 */
[----:B------:R-:W-:-:S13]  /*0330*/  ISETP.GE.AND P0, PT, R3, RZ, PT ;  /* 0x000000ff0300720c */ /* 0x000fda0003f06270 */
[----:B------:R-:W-:Y:S05]  /*0340*/  @P0 BRA `(.L_x_5) ;  /* 0x0000000800ac0947 */ /* 0x000fea0003800000 */
[----:B------:R-:W-:Y:S01]  /*0350*/  IMAD.MOV R0, RZ, RZ, -R3 ;  /* 0x000000ffff007224 */ /* 0x000fe200078e0a03 */
[----:B------:R-:W-:Y:S01]  /*0360*/  BSSY.RECONVERGENT B3, `(.L_x_6) ;  /* 0x000006c000037945 */ /* 0x000fe20003800200 */
[----:B------:R-:W-:-:S03]  /*0370*/  PLOP3.LUT P0, PT, PT, PT, PT, 0x80, 0x8 ;  /* 0x000000000008781c */ /* 0x000fc60003f0f070 */
[----:B------:R-:W-:-:S13]  /*0380*/  ISETP.GT.AND P1, PT, R0, 0xc, PT ;  /* 0x0000000c0000780c */ /* 0x000fda0003f24270 */
[----:B------:R-:W-:Y:S05]  /*0390*/  @!P1 BRA `(.L_x_7) ;  /* 0x0000000400a09947 */ /* 0x000fea0003800000 */
[----:B------:R-:W-:-:S13]  /*03a0*/  PLOP3.LUT P0, PT, PT, PT, PT, 0x8, 0x80 ;  /* 0x000000000080781c */ /* 0x000fda0003f0e170 */
.L_x_8:
[----:B------:R-:W-:-:S04]  /*03b0*/  IADD3 R12, P1, PT, R27, UR10, RZ ;  /* 0x0000000a1b0c7c10 */ /* 0x000fc8000ff3e0ff */
[----:B------:R-:W-:Y:S02]  /*03c0*/  LEA.HI.X.SX32 R13, R27, UR11, 0x1, P1 ;  /* 0x0000000b1b0d7c11 */ /* 0x000fe400088f0eff */
[----:B------:R-:W-:-:S03]  /*03d0*/  IADD3 R14, P1, PT, R2, R12, RZ ;  /* 0x0000000c020e7210 */ /* 0x000fc60007f3e0ff */
[----:B------:R-:W2:Y:S01]  /*03e0*/  LDG.E.U8 R24, desc[UR6][R12.64] ;  /* 0x000000060c187981 */ /* 0x000ea2000c1e1100 */
[----:B------:R-:W-:Y:S02]  /*03f0*/  IADD3.X R15, PT, PT, R6, R13, RZ, P1, !PT ;  /* 0x0000000d060f7210 */ /* 0x000fe40000ffe4ff */
[----:B------:R-:W-:-:S03]  /*0400*/  IADD3 R18, P1, PT, R2, R14, RZ ;  /* 0x0000000e02127210 */ /* 0x000fc60007f3e0ff */
[----:B------:R0:W3:Y:S02]  /*0410*/  LDG.E.U8 R7, desc[UR6][R14.64] ;  /* 0x000000060e077981 */ /* 0x0000e4000c1e1100 */
[----:B------:R-:W-:Y:S01]  /*0420*/  IMAD.X R19, R6, 0x1, R15, P1 ;  /* 0x0000000106137824 */ /* 0x000fe200008e060f */
[C---:B------:R-:W-:Y:S01]  /*0430*/  IADD3 R22, P1, PT, R2.reuse, R18, RZ ;  /* 0x0000001202167210 */ /* 0x040fe20007f3e0ff */
[----:B------:R-:W-:-:S03]  /*0440*/  IMAD R25, R2, 0x4, R27 ;  /* 0x0000000402197824 */ /* 0x000fc600078e021b */
[----:B------:R1:W4:Y:S01]  /*0450*/  LDG.E.U8 R8, desc[UR6][R18.64] ;  /* 0x0000000612087981 */ /* 0x000322000c1e1100 */
[----:B------:R-:W-:Y:S01]  /*0460*/  IMAD.X R23, R6, 0x1, R19, P1 ;  /* 0x0000000106177824 */ /* 0x000fe200008e0613 */
[----:B------:R-:W-:-:S04]  /*0470*/  IADD3 R26, P1, PT, R25, UR10, RZ ;  /* 0x0000000a191a7c10 */ /* 0x000fc8000ff3e0ff */
[----:B------:R5:W4:Y:S01]  /*0480*/  LDG.E.U8 R10, desc[UR6][R22.64] ;  /* 0x00000006160a7981 */ /* 0x000b22000c1e1100 */
[----:B------:R-:W-:Y:S02]  /*0490*/  LEA.HI.X.SX32 R27, R25, UR11, 0x1, P1 ;  /* 0x0000000b191b7c11 */ /* 0x000fe400088f0eff */
[----:B------:R-:W-:-:S03]  /*04a0*/  IADD3 R20, P1, PT, R2, R26, RZ ;  /* 0x0000001a02147210 */ /* 0x000fc60007f3e0ff */
[----:B------:R-:W4:Y:S02]  /*04b0*/  LDG.E.U8 R9, desc[UR6][R26.64] ;  /* 0x000000061a097981 */ /* 0x000f24000c1e1100 */
[----:B------:R-:W-:Y:S01]  /*04c0*/  IMAD.X R21, R6, 0x1, R27, P1 ;  /* 0x0000000106157824 */ /* 0x000fe200008e061b */
[----:B------:R-:W-:-:S04]  /*04d0*/  IADD3 R16, P1, PT, R2, R20, RZ ;  /* 0x0000001402107210 */ /* 0x000fc80007f3e0ff */
[----:B------:R5:W4:Y:S01]  /*04e0*/  LDG.E.U8 R0, desc[UR6][R20.64] ;  /* 0x0000000614007981 */ /* 0x000b22000c1e1100 */
[----:B------:R-:W-:Y:S01]  /*04f0*/  IMAD.X R17, R6, 0x1, R21, P1 ;  /* 0x0000000106117824 */ /* 0x000fe200008e0615 */
[C---:B0-----:R-:W-:Y:S01]  /*0500*/  IADD3 R14, P1, PT, R2.reuse, R16, RZ ;  /* 0x00000010020e7210 */ /* 0x041fe20007f3e0ff */
[----:B------:R-:W-:-:S03]  /*0510*/  IMAD R29, R2, 0x4, R25 ;  /* 0x00000004021d7824 */ /* 0x000fc600078e0219 */
[----:B------:R0:W4:Y:S01]  /*0520*/  LDG.E.U8 R11, desc[UR6][R16.64] ;  /* 0x00000006100b7981 */ /* 0x000122000c1e1100 */
[----:B------:R-:W-:Y:S01]  /*0530*/  IMAD.X R15, R6, 0x1, R17, P1 ;  /* 0x00000001060f7824 */ /* 0x000fe200008e0611 */
[----:B-1----:R-:W-:-:S04]  /*0540*/  IADD3 R18, P1, PT, R29, UR10, RZ ;  /* 0x0000000a1d127c10 */ /* 0x002fc8000ff3e0ff */
[----:B------:R1:W4:Y:S01]  /*0550*/  LDG.E.U8 R12, desc[UR6][R14.64] ;  /* 0x000000060e0c7981 */ /* 0x000322000c1e1100 */
[----:B------:R-:W-:Y:S02]  /*0560*/  LEA.HI.X.SX32 R19, R29, UR11, 0x1, P1 ;  /* 0x0000000b1d137c11 */ /* 0x000fe400088f0eff */
[----:B-----5:R-:W-:-:S03]  /*0570*/  IADD3 R22, P1, PT, R2, R18, RZ ;  /* 0x0000001202167210 */ /* 0x020fc60007f3e0ff */
[----:B------:R5:W4:Y:S01]  /*0580*/  LDG.E.U8 R13, desc[UR6][R18.64] ;  /* 0x00000006120d7981 */ /* 0x000b22000c1e1100 */
[----:B------:R-:W-:Y:S02]  /*0590*/  IADD3.X R23, PT, PT, R6, R19, RZ, P1, !PT ;  /* 0x0000001306177210 */ /* 0x000fe40000ffe4ff */
[----:B------:R-:W-:-:S03]  /*05a0*/  IADD3 R20, P1, PT, R2, R22, RZ ;  /* 0x0000001602147210 */ /* 0x000fc60007f3e0ff */
[----:B------:R5:W4:Y:S02]  /*05b0*/  LDG.E.U8 R25, desc[UR6][R22.64] ;  /* 0x0000000616197981 */ /* 0x000b24000c1e1100 */
[----:B------:R-:W-:Y:S01]  /*05c0*/  IMAD.X R21, R6, 0x1, R23, P1 ;  /* 0x0000000106157824 */ /* 0x000fe200008e0617 */
[C---:B0-----:R-:W-:Y:S01]  /*05d0*/  IADD3 R16, P1, PT, R2.reuse, R20, RZ ;  /* 0x0000001402107210 */ /* 0x041fe20007f3e0ff */
[----:B------:R-:W-:-:S03]  /*05e0*/  IMAD R27, R2, 0x4, R29 ;  /* 0x00000004021b7824 */ /* 0x000fc600078e021d */
[----:B------:R0:W4:Y:S01]  /*05f0*/  LDG.E.U8 R26, desc[UR6][R20.64] ;  /* 0x00000006141a7981 */ /* 0x000122000c1e1100 */
[----:B------:R-:W-:Y:S01]  /*0600*/  IMAD.X R17, R6, 0x1, R21, P1 ;  /* 0x0000000106117824 */ /* 0x000fe200008e0615 */
[----:B-1----:R-:W-:-:S04]  /*0610*/  IADD3 R14, P1, PT, R27, UR10, RZ ;  /* 0x0000000a1b0e7c10 */ /* 0x002fc8000ff3e0ff */
[----:B------:R-:W4:Y:S01]  /*0620*/  LDG.E.U8 R16, desc[UR6][R16.64] ;  /* 0x0000000610107981 */ /* 0x000f22000c1e1100 */
[----:B------:R-:W-:Y:S02]  /*0630*/  LEA.HI.X.SX32 R15, R27, UR11, 0x1, P1 ;  /* 0x0000000b1b0f7c11 */ /* 0x000fe400088f0eff */
[----:B-----5:R-:W-:-:S03]  /*0640*/  IADD3 R18, P1, PT, R2, R14, RZ ;  /* 0x0000000e02127210 */ /* 0x020fc60007f3e0ff */
[----:B------:R-:W5:Y:S02]  /*0650*/  LDG.E.U8 R14, desc[UR6][R14.64] ;  /* 0x000000060e0e7981 */ /* 0x000f64000c1e1100 */
[----:B------:R-:W-:Y:S01]  /*0660*/  IMAD.X R19, R6, 0x1, R15, P1 ;  /* 0x0000000106137824 */ /* 0x000fe200008e060f */
[----:B------:R-:W-:-:S04]  /*0670*/  IADD3 R22, P1, PT, R2, R18, RZ ;  /* 0x0000001202167210 */ /* 0x000fc80007f3e0ff */
[----:B------:R-:W5:Y:S01]  /*0680*/  LDG.E.U8 R18, desc[UR6][R18.64] ;  /* 0x0000000612127981 */ /* 0x000f62000c1e1100 */
[----:B------:R-:W-:Y:S01]  /*0690*/  IMAD.X R23, R6, 0x1, R19, P1 ;  /* 0x0000000106177824 */ /* 0x000fe200008e0613 */
[----:B0-----:R-:W-:-:S04]  /*06a0*/  IADD3 R20, P1, PT, R2, R22, RZ ;  /* 0x0000001602147210 */ /* 0x001fc80007f3e0ff */
[----:B------:R-:W5:Y:S01]  /*06b0*/  LDG.E.U8 R22, desc[UR6][R22.64] ;  /* 0x0000000616167981 */ /* 0x000f62000c1e1100 */
[----:B------:R-:W-:-:S05]  /*06c0*/  IMAD.X R21, R6, 0x1, R23, P1 ;  /* 0x0000000106157824 */ /* 0x000fca00008e0617 */
[----:B------:R-:W5:Y:S01]  /*06d0*/  LDG.E.U8 R20, desc[UR6][R20.64] ;  /* 0x0000000614147981 */ /* 0x000f62000c1e1100 */
[----:B------:R-:W-:Y:S01]  /*06e0*/  VIADD R3, R3, 0x10 ;  /* 0x0000001003037836 */ /* 0x000fe20000000000 */
[----:B------:R-:W-:Y:S02]  /*06f0*/  LEA R27, R2, R27, 0x2 ;  /* 0x0000001b021b7211 */ /* 0x000fe400078e10ff */
[----:B--2---:R-:W-:Y:S02]  /*0700*/  ISETP.NE.AND P1, PT, R24, RZ, PT ;  /* 0x000000ff1800720c */ /* 0x004fe40003f25270 */
[----:B---3--:R-:W-:Y:S01]  /*0710*/  ISETP.NE.AND P2, PT, R7, RZ, PT ;  /* 0x000000ff0700720c */ /* 0x008fe20003f45270 */
[----:B------:R-:W-:-:S10]  /*0720*/  VIADD R7, R5, 0x1 ;  /* 0x0000000105077836 */ /* 0x000fd40000000000 */
[----:B------:R-:W-:Y:S02]  /*0730*/  @!P1 IADD3 R7, PT, PT, R5, RZ, RZ ;  /* 0x000000ff05079210 */ /* 0x000fe40007ffe0ff */
[----:B----4-:R-:W-:-:S03]  /*0740*/  ISETP.NE.AND P1, PT, R8, RZ, PT ;  /* 0x000000ff0800720c */ /* 0x010fc60003f25270 */
[----:B------:R-:W-:Y:S02]  /*0750*/  VIADD R5, R7, 0x1 ;  /* 0x0000000107057836 */ /* 0x000fe40000000000 */
[----:B------:R-:W-:Y:S01]  /*0760*/  @!P2 IMAD.MOV R5, RZ, RZ, R7 ;  /* 0x000000ffff05a224 */ /* 0x000fe200078e0207 */
[----:B------:R-:W-:-:S03]  /*0770*/  ISETP.NE.AND P2, PT, R10, RZ, PT ;  /* 0x000000ff0a00720c */ /* 0x000fc60003f45270 */
[----:B------:R-:W-:-:S04]  /*0780*/  VIADD R7, R5, 0x1 ;  /* 0x0000000105077836 */ /* 0x000fc80000000000 */
[----:B------:R-:W-:Y:S01]  /*0790*/  @!P1 IMAD.MOV R7, RZ, RZ, R5 ;  /* 0x000000ffff079224 */ /* 0x000fe200078e0205 */
[----:B------:R-:W-:-:S03]  /*07a0*/  ISETP.NE.AND P1, PT, R9, RZ, PT ;  /* 0x000000ff0900720c */ /* 0x000fc60003f25270 */
[----:B------:R-:W-:Y:S02]  /*07b0*/  VIADD R5, R7, 0x1 ;  /* 0x0000000107057836 */ /* 0x000fe40000000000 */
[----:B------:R-:W-:Y:S01]  /*07c0*/  @!P2 IMAD.MOV R5, RZ, RZ, R7 ;  /* 0x000000ffff05a224 */ /* 0x000fe200078e0207 */
[----:B------:R-:W-:-:S03]  /*07d0*/  ISETP.NE.AND P2, PT, R0, RZ, PT ;  /* 0x000000ff0000720c */ /* 0x000fc60003f45270 */
[----:B------:R-:W-:-:S04]  /*07e0*/  VIADD R0, R5, 0x1 ;  /* 0x0000000105007836 */ /* 0x000fc80000000000 */
[----:B------:R-:W-:Y:S02]  /*07f0*/  @!P1 IADD3 R0, PT, PT, R5, RZ, RZ ;  /* 0x000000ff05009210 */ /* 0x000fe40007ffe0ff */
[----:B------:R-:W-:-:S03]  /*0800*/  ISETP.NE.AND P1, PT, R11, RZ, PT ;  /* 0x000000ff0b00720c */ /* 0x000fc60003f25270 */
        /* <DEDUP_REMOVED lines=17> */
[----:B-----5:R-:W-:-:S03]  /*0920*/  ISETP.NE.AND P1, PT, R14, RZ, PT ;  /* 0x000000ff0e00720c */ /* 0x020fc60003f25270 */
        /* <DEDUP_REMOVED lines=11> */
[----:B------:R-:W-:-:S03]  /*09e0*/  ISETP.GE.AND P1, PT, R3, -0xc, PT ;  /* 0xfffffff40300780c */ /* 0x000fc60003f26270 */
[----:B------:R-:W-:Y:S02]  /*09f0*/  VIADD R5, R0, 0x1 ;  /* 0x0000000100057836 */ /* 0x000fe40000000000 */
[----:B------:R-:W-:-:S08]  /*0a00*/  @!P2 IMAD.MOV R5, RZ, RZ, R0 ;  /* 0x000000ffff05a224 */ /* 0x000fd000078e0200 */
[----:B------:R-:W-:Y:S05]  /*0a10*/  @!P1 BRA `(.L_x_8) ;  /* 0xfffffff800649947 */ /* 0x000fea000383ffff */
.L_x_7:
[----:B------:R-:W-:Y:S05]  /*0a20*/  BSYNC.RECONVERGENT B3 ;  /* 0x0000000000037941 */ /* 0x000fea0003800200 */
.L_x_6:
[----:B------:R-:W-:Y:S01]  /*0a30*/  IMAD.MOV R0, RZ, RZ, -R3 ;  /* 0x000000ffff007224 */ /* 0x000fe200078e0a03 */
[----:B------:R-:W-:Y:S04]  /*0a40*/  BSSY.RECONVERGENT B3, `(.L_x_9) ;  /* 0x0000038000037945 */ /* 0x000fe80003800200 */
[----:B------:R-:W-:-:S13]  /*0a50*/  ISETP.GT.AND P1, PT, R0, 0x4, PT ;  /* 0x000000040000780c */ /* 0x000fda0003f24270 */
[----:B------:R-:W-:Y:S05]  /*0a60*/  @!P1 BRA `(.L_x_10) ;  /* 0x0000000000d49947 */ /* 0x000fea0003800000 */
[----:B------:R-:W0:Y:S02]  /*0a70*/  LDCU.64 UR4, c[0x0][0x388] ;  /* 0x00007100ff0477ac */ /* 0x000e240008000a00 */
[----:B0-----:R-:W-:-:S04]  /*0a80*/  IADD3 R8, P0, PT, R27, UR4, RZ ;  /* 0x000000041b087c10 */ /* 0x001fc8000ff1e0ff */
[----:B------:R-:W-:Y:S02]  /*0a90*/  LEA.HI.X.SX32 R9, R27, UR5, 0x1, P0 ;  /* 0x000000051b097c11 */ /* 0x000fe400080f0eff */
[----:B------:R-:W-:-:S03]  /*0aa0*/  IADD3 R10, P0, PT, R2, R8, RZ ;  /* 0x00000008020a7210 */ /* 0x000fc60007f1e0ff */
[----:B------:R0:W2:Y:S02]  /*0ab0*/  LDG.E.U8 R18, desc[UR6][R8.64] ;  /* 0x0000000608127981 */ /* 0x0000a4000c1e1100 */
[----:B------:R-:W-:Y:S01]  /*0ac0*/  IMAD.X R11, R6, 0x1, R9, P0 ;  /* 0x00000001060b7824 */ /* 0x000fe200000e0609 */
[----:B------:R-:W-:-:S04]  /*0ad0*/  IADD3 R12, P0, PT, R2, R10, RZ ;  /* 0x0000000a020c7210 */ /* 0x000fc80007f1e0ff */
[----:B------:R1:W3:Y:S01]  /*0ae0*/  LDG.E.U8 R0, desc[UR6][R10.64] ;  /* 0x000000060a007981 */ /* 0x0002e2000c1e1100 */
[----:B------:R-:W-:Y:S01]  /*0af0*/  IMAD.X R13, R6, 0x1, R11, P0 ;  /* 0x00000001060d7824 */ /* 0x000fe200000e060b */
[C---:B------:R-:W-:Y:S01]  /*0b00*/  IADD3 R14, P0, PT, R2.reuse, R12, RZ ;  /* 0x0000000c020e7210 */ /* 0x040fe20007f1e0ff */
[----:B------:R-:W-:-:S03]  /*0b10*/  IMAD R27, R2, 0x4, R27 ;  /* 0x00000004021b7824 */ /* 0x000fc600078e021b */
[----:B------:R4:W5:Y:S01]  /*0b20*/  LDG.E.U8 R7, desc[UR6][R12.64] ;  /* 0x000000060c077981 */ /* 0x000962000c1e1100 */
[----:B------:R-:W-:Y:S01]  /*0b30*/  IMAD.X R15, R6, 0x1, R13, P0 ;  /* 0x00000001060f7824 */ /* 0x000fe200000e060d */
[----:B------:R-:W-:-:S04]  /*0b40*/  IADD3 R16, P0, PT, R27, UR4, RZ ;  /* 0x000000041b107c10 */ /* 0x000fc8000ff1e0ff */
[----:B------:R-:W5:Y:S01]  /*0b50*/  LDG.E.U8 R14, desc[UR6][R14.64] ;  /* 0x000000060e0e7981 */ /* 0x000f62000c1e1100 */
[----:B------:R-:W-:Y:S02]  /*0b60*/  LEA.HI.X.SX32 R17, R27, UR5, 0x1, P0 ;  /* 0x000000051b117c11 */ /* 0x000fe400080f0eff */
[----:B0-----:R-:W-:-:S03]  /*0b70*/  IADD3 R8, P0, PT, R2, R16, RZ ;  /* 0x0000001002087210 */ /* 0x001fc60007f1e0ff */
[----:B------:R-:W5:Y:S01]  /*0b80*/  LDG.E.U8 R16, desc[UR6][R16.64] ;  /* 0x0000000610107981 */ /* 0x000f62000c1e1100 */
[----:B------:R-:W-:Y:S02]  /*0b90*/  IADD3.X R9, PT, PT, R6, R17, RZ, P0, !PT ;  /* 0x0000001106097210 */ /* 0x000fe400007fe4ff */
[----:B-1----:R-:W-:-:S03]  /*0ba0*/  IADD3 R10, P0, PT, R2, R8, RZ ;  /* 0x00000008020a7210 */ /* 0x002fc60007f1e0ff */
[----:B------:R-:W5:Y:S02]  /*0bb0*/  LDG.E.U8 R8, desc[UR6][R8.64] ;  /* 0x0000000608087981 */ /* 0x000f64000c1e1100 */
[----:B------:R-:W-:Y:S01]  /*0bc0*/  IMAD.X R11, R6, 0x1, R9, P0 ;  /* 0x00000001060b7824 */ /* 0x000fe200000e0609 */
[----:B----4-:R-:W-:-:S04]  /*0bd0*/  IADD3 R12, P0, PT, R2, R10, RZ ;  /* 0x0000000a020c7210 */ /* 0x010fc80007f1e0ff */
[----:B------:R-:W4:Y:S01]  /*0be0*/  LDG.E.U8 R10, desc[UR6][R10.64] ;  /* 0x000000060a0a7981 */ /* 0x000f22000c1e1100 */
[----:B------:R-:W-:-:S05]  /*0bf0*/  IMAD.X R13, R6, 0x1, R11, P0 ;  /* 0x00000001060d7824 */ /* 0x000fca00000e060b */
[----:B------:R-:W4:Y:S01]  /*0c00*/  LDG.E.U8 R12, desc[UR6][R12.64] ;  /* 0x000000060c0c7981 */ /* 0x000f22000c1e1100 */
[----:B------:R-:W-:Y:S02]  /*0c10*/  VIADD R3, R3, 0x8 ;  /* 0x0000000803037836 */ /* 0x000fe40000000000 */
[----:B------:R-:W-:Y:S01]  /*0c20*/  IMAD R27, R2, 0x4, R27 ;  /* 0x00000004021b7824 */ /* 0x000fe200078e021b */
[----:B--2---:R-:W-:Y:S02]  /*0c30*/  ISETP.NE.AND P0, PT, R18, RZ, PT ;  /* 0x000000ff1200720c */ /* 0x004fe40003f05270 */
[----:B---3--:R-:W-:Y:S01]  /*0c40*/  ISETP.NE.AND P1, PT, R0, RZ, PT ;  /* 0x000000ff0000720c */ /* 0x008fe20003f25270 */
[----:B------:R-:W-:-:S10]  /*0c50*/  VIADD R0, R5, 0x1 ;  /* 0x0000000105007836 */ /* 0x000fd40000000000 */
[----:B------:R-:W-:Y:S01]  /*0c60*/  @!P0 IMAD.MOV R0, RZ, RZ, R5 ;  /* 0x000000ffff008224 */ /* 0x000fe200078e0205 */
[----:B-----5:R-:W-:-:S03]  /*0c70*/  ISETP.NE.AND P0, PT, R7, RZ, PT ;  /* 0x000000ff0700720c */ /* 0x020fc60003f05270 */
[----:B------:R-:W-:Y:S02]  /*0c80*/  VIADD R5, R0, 0x1 ;  /* 0x0000000100057836 */ /* 0x000fe40000000000 */
[----:B------:R-:W-:Y:S01]  /*0c90*/  @!P1 IMAD.MOV R5, RZ, RZ, R0 ;  /* 0x000000ffff059224 */ /* 0x000fe200078e0200 */
[----:B------:R-:W-:-:S04]  /*0ca0*/  ISETP.NE.AND P1, PT, R14, RZ, PT ;  /* 0x000000ff0e00720c */ /* 0x000fc80003f25270 */
[----:B------:R-:W-:-:S03]  /*0cb0*/  IADD3 R0, PT, PT, R5, 0x1, RZ ;  /* 0x0000000105007810 */ /* 0x000fc60007ffe0ff */
[----:B------:R-:W-:Y:S01]  /*0cc0*/  @!P0 IMAD.MOV R0, RZ, RZ, R5 ;  /* 0x000000ffff008224 */ /* 0x000fe200078e0205 */
[----:B------:R-:W-:-:S03]  /*0cd0*/  ISETP.NE.AND P0, PT, R16, RZ, PT ;  /* 0x000000ff1000720c */ /* 0x000fc60003f05270 */
[----:B------:R-:W-:Y:S02]  /*0ce0*/  VIADD R5, R0, 0x1 ;  /* 0x0000000100057836 */ /* 0x000fe40000000000 */
[----:B------:R-:W-:Y:S01]  /*0cf0*/  @!P1 IMAD.MOV R5, RZ, RZ, R0 ;  /* 0x000000ffff059224 */ /* 0x000fe200078e0200 */
[----:B------:R-:W-:-:S03]  /*0d00*/  ISETP.NE.AND P1, PT, R8, RZ, PT ;  /* 0x000000ff0800720c */ /* 0x000fc60003f25270 */
[----:B------:R-:W-:-:S04]  /*0d10*/  VIADD R0, R5, 0x1 ;  /* 0x0000000105007836 */ /* 0x000fc80000000000 */
[----:B------:R-:W-:Y:S01]  /*0d20*/  @!P0 IMAD.MOV R0, RZ, RZ, R5 ;  /* 0x000000ffff008224 */ /* 0x000fe200078e0205 */
[----:B----4-:R-:W-:-:S03]  /*0d30*/  ISETP.NE.AND P0, PT, R10, RZ, PT ;  /* 0x000000ff0a00720c */ /* 0x010fc60003f05270 */
[C---:B------:R-:W-:Y:S02]  /*0d40*/  VIADD R5, R0.reuse, 0x1 ;  /* 0x0000000100057836 */ /* 0x040fe40000000000 */
[----:B------:R-:W-:Y:S02]  /*0d50*/  @!P1 IADD3 R5, PT, PT, R0, RZ, RZ ;  /* 0x000000ff00059210 */ /* 0x000fe40007ffe0ff */
[----:B------:R-:W-:-:S03]  /*0d60*/  ISETP.NE.AND P1, PT, R12, RZ, PT ;  /* 0x000000ff0c00720c */ /* 0x000fc60003f25270 */
[----:B------:R-:W-:-:S03]  /*0d70*/  VIADD R0, R5, 0x1 ;  /* 0x0000000105007836 */ /* 0x000fc60000000000 */
[----:B------:R-:W-:Y:S01]  /*0d80*/  @!P0 IMAD.MOV R0, RZ, RZ, R5 ;  /* 0x000000ffff008224 */ /* 0x000fe200078e0205 */
[----:B------:R-:W-:-:S03]  /*0d90*/  PLOP3.LUT P0, PT, PT, PT, PT, 0x8, 0x80 ;  /* 0x000000000080781c */ /* 0x000fc60003f0e170 */
[----:B------:R-:W-:-:S03]  /*0da0*/  VIADD R5, R0, 0x1 ;  /* 0x0000000100057836 */ /* 0x000fc60000000000 */
[----:B------:R-:W-:-:S07]  /*0db0*/  @!P1 IMAD.MOV R5, RZ, RZ, R0 ;  /* 0x000000ffff059224 */ /* 0x000fce00078e0200 */
.L_x_10:
[----:B------:R-:W-:Y:S05]  /*0dc0*/  BSYNC.RECONVERGENT B3 ;  /* 0x0000000000037941 */ /* 0x000fea0003800200 */
.L_x_9:
[----:B------:R-:W-:-:S13]  /*0dd0*/  ISETP.NE.OR P0, PT, R3, RZ, P0 ;  /* 0x000000ff0300720c */ /* 0x000fda0000705670 */
[----:B------:R-:W-:Y:S05]  /*0de0*/  @!P0 BREAK.RELIABLE B0 ;  /* 0x0000000000008942 */ /* 0x000fea0003800100 */
[----:B------:R-:W-:Y:S05]  /*0df0*/  @!P0 BRA `(.L_x_3) ;  /* 0x0000000000748947 */ /* 0x000fea0003800000 */
.L_x_5:
[----:B------:R-:W-:Y:S05]  /*0e00*/  BSYNC.RELIABLE B0 ;  /* 0x0000000000007941 */ /* 0x000fea0003800100 */
.L_x_4:
[----:B------:R-:W-:-:S04]  /*0e10*/  IADD3 R8, P0, PT, R27, UR12, RZ ;  /* 0x0000000c1b087c10 */ /* 0x000fc8000ff1e0ff */
[----:B------:R-:W-:Y:S02]  /*0e20*/  LEA.HI.X.SX32 R9, R27, UR13, 0x1, P0 ;  /* 0x0000000d1b097c11 */ /* 0x000fe400080f0eff */
[----:B------:R-:W-:-:S03]  /*0e30*/  IADD3 R10, P0, PT, R2, R8, RZ ;  /* 0x00000008020a7210 */ /* 0x000fc60007f1e0ff */
[----:B------:R-:W2:Y:S01]  /*0e40*/  LDG.E.U8 R8, desc[UR6][R8.64] ;  /* 0x0000000608087981 */ /* 0x000ea2000c1e1100 */
[----:B------:R-:W-:Y:S02]  /*0e50*/  IADD3.X R11, PT, PT, R6, R9, RZ, P0, !PT ;  /* 0x00000009060b7210 */ /* 0x000fe400007fe4ff */
[----:B------:R-:W-:-:S03]  /*0e60*/  IADD3 R12, P0, PT, R2, R10, RZ ;  /* 0x0000000a020c7210 */ /* 0x000fc60007f1e0ff */
[----:B------:R-:W3:Y:S02]  /*0e70*/  LDG.E.U8 R0, desc[UR6][R10.64] ;  /* 0x000000060a007981 */ /* 0x000ee4000c1e1100 */
[----:B------:R-:W-:Y:S01]  /*0e80*/  IMAD.X R13, R6, 0x1, R11, P0 ;  /* 0x00000001060d7824 */ /* 0x000fe200000e060b */
[----:B------:R-:W-:-:S04]  /*0e90*/  IADD3 R14, P0, PT, R2, R12, RZ ;  /* 0x0000000c020e7210 */ /* 0x000fc80007f1e0ff */
[----:B------:R-:W4:Y:S01]  /*0ea0*/  LDG.E.U8 R7, desc[UR6][R12.64] ;  /* 0x000000060c077981 */ /* 0x000f22000c1e1100 */
[----:B------:R-:W-:-:S05]  /*0eb0*/  IMAD.X R15, R6, 0x1, R13, P0 ;  /* 0x00000001060f7824 */ /* 0x000fca00000e060d */
[----:B------:R-:W5:Y:S01]  /*0ec0*/  LDG.E.U8 R14, desc[UR6][R14.64] ;  /* 0x000000060e0e7981 */ /* 0x000f62000c1e1100 */
[----:B------:R-:W-:Y:S02]  /*0ed0*/  VIADD R3, R3, 0x4 ;  /* 0x0000000403037836 */ /* 0x000fe40000000000 */
[----:B------:R-:W-:Y:S01]  /*0ee0*/  IMAD R27, R2, 0x4, R27 ;  /* 0x00000004021b7824 */ /* 0x000fe200078e021b */
[----:B--2---:R-:W-:Y:S02]  /*0ef0*/  ISETP.NE.AND P0, PT, R8, RZ, PT ;  /* 0x000000ff0800720c */ /* 0x004fe40003f05270 */
[----:B---3--:R-:W-:Y:S01]  /*0f00*/  ISETP.NE.AND P1, PT, R0, RZ, PT ;  /* 0x000000ff0000720c */ /* 0x008fe20003f25270 */
[----:B------:R-:W-:-:S10]  /*0f10*/  VIADD R0, R5, 0x1 ;  /* 0x0000000105007836 */ /* 0x000fd40000000000 */
[----:B------:R-:W-:Y:S01]  /*0f20*/  @!P0 IMAD.MOV R0, RZ, RZ, R5 ;  /* 0x000000ffff008224 */ /* 0x000fe200078e0205 */
[----:B----4-:R-:W-:-:S03]  /*0f30*/  ISETP.NE.AND P0, PT, R7, RZ, PT ;  /* 0x000000ff0700720c */ /* 0x010fc60003f05270 */
[----:B------:R-:W-:Y:S02]  /*0f40*/  VIADD R5, R0, 0x1 ;  /* 0x0000000100057836 */ /* 0x000fe40000000000 */
[----:B------:R-:W-:Y:S01]  /*0f50*/  @!P1 IMAD.MOV R5, RZ, RZ, R0 ;  /* 0x000000ffff059224 */ /* 0x000fe200078e0200 */
[----:B-----5:R-:W-:-:S04]  /*0f60*/  ISETP.NE.AND P1, PT, R14, RZ, PT ;  /* 0x000000ff0e00720c */ /* 0x020fc80003f25270 */
[----:B------:R-:W-:-:S03]  /*0f70*/  IADD3 R0, PT, PT, R5, 0x1, RZ ;  /* 0x0000000105007810 */ /* 0x000fc60007ffe0ff */
[----:B------:R-:W-:Y:S01]  /*0f80*/  @!P0 IMAD.MOV R0, RZ, RZ, R5 ;  /* 0x000000ffff008224 */ /* 0x000fe200078e0205 */
[----:B------:R-:W-:-:S03]  /*0f90*/  ISETP.NE.AND P0, PT, R3, RZ, PT ;  /* 0x000000ff0300720c */ /* 0x000fc60003f05270 */
[----:B------:R-:W-:Y:S02]  /*0fa0*/  VIADD R5, R0, 0x1 ;  /* 0x0000000100057836 */ /* 0x000fe40000000000 */
[----:B------:R-:W-:-:S08]  /*0fb0*/  @!P1 IMAD.MOV R5, RZ, RZ, R0 ;  /* 0x000000ffff059224 */ /* 0x000fd000078e0200 */
[----:B------:R-:W-:Y:S05]  /*0fc0*/  @P0 BRA `(.L_x_4) ;  /* 0xfffffffc00900947 */ /* 0x000fea000383ffff */
.L_x_3:
[----:B------:R-:W-:Y:S05]  /*0fd0*/  BSYNC.RECONVERGENT B1 ;  /* 0x0000000000017941 */ /* 0x000fea0003800200 */
.L_x_2:
[----:B------:R-:W-:-:S13]  /*0fe0*/  ISETP.NE.AND P0, PT, R4, RZ, PT ;  /* 0x000000ff0400720c */ /* 0x000fda0003f05270 */
[----:B------:R-:W-:Y:S05]  /*0ff0*/  @!P0 BRA `(.L_x_1) ;  /* 0x0000000000308947 */ /* 0x000fea0003800000 */
[----:B------:R-:W-:-:S07]  /*1000*/  IMAD.MOV R4, RZ, RZ, -R4 ;  /* 0x000000ffff047224 */ /* 0x000fce00078e0a04 */
.L_x_11:
[----:B------:R-:W-:-:S04]  /*1010*/  IADD3 R6, P0, PT, R27, UR14, RZ ;  /* 0x0000000e1b067c10 */ /* 0x000fc8000ff1e0ff */
[----:B------:R-:W-:-:S05]  /*1020*/  LEA.HI.X.SX32 R7, R27, UR15, 0x1, P0 ;  /* 0x0000000f1b077c11 */ /* 0x000fca00080f0eff */
[----:B------:R-:W2:Y:S01]  /*1030*/  LDG.E.U8 R6, desc[UR6][R6.64] ;  /* 0x0000000606067981 */ /* 0x000ea2000c1e1100 */
[----:B------:R-:W-:Y:S01]  /*1040*/  IADD3 R4, PT, PT, R4, 0x1, RZ ;  /* 0x0000000104047810 */ /* 0x000fe20007ffe0ff */
[----:B------:R-:W-:Y:S02]  /*1050*/  VIADD R0, R5, 0x1 ;  /* 0x0000000105007836 */ /* 0x000fe40000000000 */
[----:B------:R-:W-:Y:S01]  /*1060*/  IMAD.IADD R27, R2, 0x1, R27 ;  /* 0x00000001021b7824 */ /* 0x000fe200078e021b */
[----:B------:R-:W-:Y:S02]  /*1070*/  ISETP.NE.AND P1, PT, R4, RZ, PT ;  /* 0x000000ff0400720c */ /* 0x000fe40003f25270 */
[----:B--2---:R-:W-:-:S13]  /*1080*/  ISETP.NE.AND P0, PT, R6, RZ, PT ;  /* 0x000000ff0600720c */ /* 0x004fda0003f05270 */
[----:B------:R-:W-:-:S04]  /*1090*/  @!P0 IMAD.MOV R0, RZ, RZ, R5 ;  /* 0x000000ffff008224 */ /* 0x000fc800078e0205 */
[----:B------:R-:W-:Y:S01]  /*10a0*/  IMAD.MOV.U32 R5, RZ, RZ, R0 ;  /* 0x000000ffff057224 */ /* 0x000fe200078e0000 */
[----:B------:R-:W-:Y:S06]  /*10b0*/  @P1 BRA `(.L_x_11) ;  /* 0xfffffffc00d41947 */ /* 0x000fec000383ffff */
.L_x_1:
[----:B------:R-:W-:Y:S05]  /*10c0*/  BSYNC.RECONVERGENT B2 ;  /* 0x0000000000027941 */ /* 0x000fea0003800200 */
.L_x_0:
[----:B------:R-:W-:Y:S05]  /*10d0*/  WARPSYNC.ALL ;  /* 0x0000000000007948 */ /* 0x000fea0003800000 */
[----:B------:R-:W0:Y:S01]  /*10e0*/  S2R R0, SR_LANEID ;  /* 0x0000000000007919 */ /* 0x000e220000000000 */
[----:B------:R-:W1:Y:S08]  /*10f0*/  REDUX.SUM UR5, R5 ;  /* 0x00000000050573c4 */ /* 0x000e70000000c000 */
[----:B------:R-:W2:Y:S01]  /*1100*/  LDC.64 R2, c[0x0][0x390] ;  /* 0x0000e400ff027b82 */ /* 0x000ea20000000a00 */
[----:B------:R-:W-:-:S02]  /*1110*/  VOTEU.ANY UR4, UPT, PT ;  /* 0x0000000000047886 */ /* 0x000fc400038e0100 */
[----:B------:R-:W-:Y:S01]  /*1120*/  UFLO.U32 UR4, UR4 ;  /* 0x00000004000472bd */ /* 0x000fe200080e0000 */
[----:B-1----:R-:W-:-:S05]  /*1130*/  IMAD.U32 R7, RZ, RZ, UR5 ;  /* 0x00000005ff077e24 */ /* 0x002fca000f8e00ff */
[----:B0-----:R-:W-:-:S13]  /*1140*/  ISETP.EQ.U32.AND P0, PT, R0, UR4, PT ;  /* 0x0000000400007c0c */ /* 0x001fda000bf02070 */
[----:B--2---:R-:W-:Y:S01]  /*1150*/  @P0 REDG.E.ADD.STRONG.GPU desc[UR6][R2.64], R7 ;  /* 0x000000070200098e */ /* 0x004fe2000c12e106 */
[----:B------:R-:W-:Y:S05]  /*1160*/  EXIT ;  /* 0x000000000000794d */ /* 0x000fea0003800000 */
.L_x_12:
[----:B------:R-:W-:-:S00]  /*1170*/  BRA `(.L_x_12) ;  /* 0xfffffffc00fc7947 */ /* 0x000fc0000383ffff */
[----:B------:R-:W-:-:S00]  /*1180*/  NOP ;  /* 0x0000000000007918 */ /* 0x000fc00000000000 */
[----:B------:R-:W-:-:S00]  /*1190*/  NOP ;  /* 0x0000000000007918 */ /* 0x000fc00000000000 */
[----:B------:R-:W-:-:S00]  /*11a0*/  NOP ;  /* 0x0000000000007918 */ /* 0x000fc00000000000 */
[----:B------:R-:W-:-:S00]  /*11b0*/  NOP ;  /* 0x0000000000007918 */ /* 0x000fc00000000000 */
[----:B------:R-:W-:-:S00]  /*11c0*/  NOP ;  /* 0x0000000000007918 */ /* 0x000fc00000000000 */
[----:B------:R-:W-:-:S00]  /*11d0*/  NOP ;  /* 0x0000000000007918 */ /* 0x000fc00000000000 */
[----:B------:R-:W-:-:S00]  /*11e0*/  NOP ;  /* 0x0000000000007918 */ /* 0x000fc00000000000 */
[----:B------:R-:W-:-:S00]  /*11f0*/  NOP ;  /* 0x0000000000007918 */ /* 0x000fc00000000000 */
.L_x_19:


//--------------------- .text._Z5setupiPh         --------------------------
	.section	.text._Z5setupiPh,"ax",@progbits
	.align	128
        .global         _Z5setupiPh
        .type           _Z5setupiPh,@function
        .size           _Z5setupiPh,(.L_x_20 - _Z5setupiPh)
        .other          _Z5setupiPh,@"STO_CUDA_ENTRY STV_DEFAULT"
_Z5setupiPh:
.text._Z5setupiPh:
[----:B------:R-:W-:Y:S01]  /*0000*/  LDC R1, c[0x0][0x37c] ;  /* 0x0000df00ff017b82 */ /* 0x000fe20000000800 */
[----:B------:R-:W0:Y:S07]  /*0010*/  S2R R2, SR_TID.X ;  /* 0x0000000000027919 */ /* 0x000e2e0000002100 */
[----:B------:R-:W1:Y:S01]  /*0020*/  S2UR UR5, SR_CTAID.X ;  /* 0x00000000000579c3 */ /* 0x000e620000002500 */
[----:B------:R-:W1:Y:S01]  /*0030*/  LDCU UR6, c[0x0][0x360] ;  /* 0x00006c00ff0677ac */ /* 0x000e620008000800 */
[----:B------:R-:W2:Y:S06]  /*0040*/  LDCU UR8, c[0x0][0x380] ;  /* 0x00007000ff0877ac */ /* 0x000eac0008000800 */
[----:B------:R-:W3:Y:S01]  /*0050*/  LDC R4, c[0x0][0x370] ;  /* 0x0000dc00ff047b82 */ /* 0x000ee20000000800 */
[----:B-1----:R-:W-:Y:S01]  /*0060*/  UIMAD UR4, UR5, UR6, URZ ;  /* 0x00000006050472a4 */ /* 0x002fe2000f8e02ff */
[----:B0-----:R-:W-:-:S05]  /*0070*/  VIADD R3, R2, 0x2 ;  /* 0x0000000202037836 */ /* 0x001fca0000000000 */
[----:B------:R-:W-:-:S05]  /*0080*/  VIADD R6, R3, UR4 ;  /* 0x0000000403067c36 */ /* 0x000fca0008000000 */
[----:B--2---:R-:W-:-:S13]  /*0090*/  ISETP.GE.AND P0, PT, R6, UR8, PT ;  /* 0x0000000806007c0c */ /* 0x004fda000bf06270 */
[----:B------:R-:W-:Y:S05]  /*00a0*/  @P0 EXIT ;  /* 0x000000000000094d */ /* 0x000fea0003800000 */
[C---:B---3--:R-:W-:Y:S01]  /*00b0*/  IMAD R0, R4.reuse, UR6, RZ ;  /* 0x0000000604007c24 */ /* 0x048fe2000f8e02ff */
[----:B------:R-:W-:Y:S01]  /*00c0*/  BSSY.RECONVERGENT B0, `(.L_x_13) ;  /* 0x0000034000007945 */ /* 0x000fe20003800200 */
[----:B------:R-:W-:Y:S01]  /*00d0*/  VIADD R5, R4, UR5 ;  /* 0x0000000504057c36 */ /* 0x000fe20008000000 */
[----:B------:R-:W-:Y:S01]  /*00e0*/  MOV R11, R6 ;  /* 0x00000006000b7202 */ /* 0x000fe20000000f00 */
[----:B------:R-:W0:Y:S01]  /*00f0*/  I2F.U32.RP R8, R0 ;  /* 0x0000000000087306 */ /* 0x000e220000209000 */
[----:B------:R-:W-:Y:S01]  /*0100*/  IMAD.MOV R9, RZ, RZ, -R0 ;  /* 0x000000ffff097224 */ /* 0x000fe200078e0a00 */
[----:B------:R-:W-:Y:S01]  /*0110*/  ISETP.NE.U32.AND P3, PT, R0, RZ, PT ;  /* 0x000000ff0000720c */ /* 0x000fe20003f65070 */
[C---:B------:R-:W-:Y:S02]  /*0120*/  IMAD R4, R5.reuse, UR6, R3 ;  /* 0x0000000605047c24 */ /* 0x040fe4000f8e0203 */
[----:B------:R-:W-:Y:S01]  /*0130*/  IMAD R3, R5, UR6, R2 ;  /* 0x0000000605037c24 */ /* 0x000fe2000f8e0202 */
[----:B------:R-:W1:Y:S02]  /*0140*/  LDCU.64 UR6, c[0x0][0x358] ;  /* 0x00006b00ff0677ac */ /* 0x000e640008000a00 */
[----:B------:R-:W-:-:S05]  /*0150*/  VIMNMX R4, PT, PT, R4, UR8, !PT ;  /* 0x0000000804047c48 */ /* 0x000fca000ffe0100 */
[----:B------:R-:W-:Y:S01]  /*0160*/  IMAD.IADD R3, R4, 0x1, -R3 ;  /* 0x0000000104037824 */ /* 0x000fe200078e0a03 */
[----:B0-----:R-:W0:Y:S01]  /*0170*/  MUFU.RCP R8, R8 ;  /* 0x0000000800087308 */ /* 0x001e220000001000 */
[----:B------:R-:W-:Y:S02]  /*0180*/  IMAD.MOV.U32 R4, RZ, RZ, RZ ;  /* 0x000000ffff047224 */ /* 0x000fe400078e00ff */
[C---:B------:R-:W-:Y:S01]  /*0190*/  VIADD R7, R3.reuse, 0xfffffffe ;  /* 0xfffffffe03077836 */ /* 0x040fe20000000000 */
[----:B------:R-:W-:-:S04]  /*01a0*/  IADD3 R3, PT, PT, R3, -0x3, RZ ;  /* 0xfffffffd03037810 */ /* 0x000fc80007ffe0ff */
[----:B------:R-:W-:Y:S02]  /*01b0*/  ISETP.NE.AND P0, PT, R7, RZ, PT ;  /* 0x000000ff0700720c */ /* 0x000fe40003f05270 */
[----:B0-----:R-:W-:-:S11]  /*01c0*/  IADD3 R5, PT, PT, R8, 0xffffffe, RZ ;  /* 0x0ffffffe08057810 */ /* 0x001fd60007ffe0ff */
[----:B------:R-:W-:Y:S01]  /*01d0*/  @!P0 IMAD.MOV R3, RZ, RZ, R7 ;  /* 0x000000ffff038224 */ /* 0x000fe200078e0207 */
[----:B------:R-:W0:Y:S02]  /*01e0*/  F2I.FTZ.U32.TRUNC.NTZ R5, R5 ;  /* 0x0000000500057305 */ /* 0x000e24000021f000 */
[----:B0-----:R-:W-:-:S04]  /*01f0*/  IMAD R9, R9, R5, RZ ;  /* 0x0000000509097224 */ /* 0x001fc800078e02ff */
[----:B------:R-:W-:-:S06]  /*0200*/  IMAD.HI.U32 R4, R5, R9, R4 ;  /* 0x0000000905047227 */ /* 0x000fcc00078e0004 */
[----:B------:R-:W-:-:S04]  /*0210*/  IMAD.HI.U32 R4, R4, R3, RZ ;  /* 0x0000000304047227 */ /* 0x000fc800078e00ff */
[----:B------:R-:W-:-:S04]  /*0220*/  IMAD.MOV R5, RZ, RZ, -R4 ;  /* 0x000000ffff057224 */ /* 0x000fc800078e0a04 */
[----:B------:R-:W-:-:S05]  /*0230*/  IMAD R3, R0, R5, R3 ;  /* 0x0000000500037224 */ /* 0x000fca00078e0203 */
[----:B------:R-:W-:-:S13]  /*0240*/  ISETP.GE.U32.AND P1, PT, R3, R0, PT ;  /* 0x000000000300720c */ /* 0x000fda0003f26070 */
[----:B------:R-:W-:Y:S01]  /*0250*/  @P1 IADD3 R3, PT, PT, -R0, R3, RZ ;  /* 0x0000000300031210 */ /* 0x000fe20007ffe1ff */
[----:B------:R-:W-:-:S03]  /*0260*/  @P1 VIADD R4, R4, 0x1 ;  /* 0x0000000104041836 */ /* 0x000fc60000000000 */
[----:B------:R-:W-:Y:S02]  /*0270*/  ISETP.GE.U32.AND P2, PT, R3, R0, PT ;  /* 0x000000000300720c */ /* 0x000fe40003f46070 */
[----:B------:R-:W-:-:S11]  /*0280*/  SEL R3, RZ, 0x1, !P0 ;  /* 0x00000001ff037807 */ /* 0x000fd60004000000 */
[----:B------:R-:W-:Y:S01]  /*0290*/  @P2 VIADD R4, R4, 0x1 ;  /* 0x0000000104042836 */ /* 0x000fe20000000000 */
[----:B------:R-:W-:-:S05]  /*02a0*/  @!P3 LOP3.LUT R4, RZ, R0, RZ, 0x33, !PT ;  /* 0x00000000ff04b212 */ /* 0x000fca00078e33ff */
[----:B------:R-:W-:-:S05]  /*02b0*/  IMAD.IADD R9, R3, 0x1, R4 ;  /* 0x0000000103097824 */ /* 0x000fca00078e0204 */
[----:B------:R-:W-:-:S04]  /*02c0*/  LOP3.LUT R3, R9, 0x3, RZ, 0xc0, !PT ;  /* 0x0000000309037812 */ /* 0x000fc800078ec0ff */
[----:B------:R-:W-:-:S13]  /*02d0*/  ISETP.NE.AND P0, PT, R3, 0x3, PT ;  /* 0x000000030300780c */ /* 0x000fda0003f05270 */
[----:B-1----:R-:W-:Y:S05]  /*02e0*/  @!P0 BRA `(.L_x_14) ;  /* 0x0000000000448947 */ /* 0x002fea0003800000 */
[----:B------:R-:W0:Y:S01]  /*02f0*/  LDC.64 R6, c[0x0][0x388] ;  /* 0x0000e200ff067b82 */ /* 0x000e220000000a00 */
[----:B------:R-:W-:Y:S01]  /*0300*/  VIADD R3, R9, 0x1 ;  /* 0x0000000109037836 */ /* 0x000fe20000000000 */
[----:B------:R-:W-:Y:S01]  /*0310*/  BSSY.RECONVERGENT B1, `(.L_x_15) ;  /* 0x000000d000017945 */ /* 0x000fe20003800200 */
[----:B------:R-:W-:Y:S01]  /*0320*/  IMAD.MOV.U32 R8, RZ, RZ, 0x1 ;  /* 0x00000001ff087424 */ /* 0x000fe200078e00ff */
[----:B------:R-:W-:Y:S02]  /*0330*/  IADD3 R5, PT, PT, R2, UR4, RZ ;  /* 0x0000000402057c10 */ /* 0x000fe4000fffe0ff */
[----:B------:R-:W-:-:S05]  /*0340*/  LOP3.LUT R3, R3, 0x3, RZ, 0xc0, !PT ;  /* 0x0000000303037812 */ /* 0x000fca00078ec0ff */
[----:B------:R-:W-:-:S07]  /*0350*/  IMAD.MOV R4, RZ, RZ, -R3 ;  /* 0x000000ffff047224 */ /* 0x000fce00078e0a03 */
.L_x_16:
[C---:B01----:R-:W-:Y:S01]  /*0360*/  IADD3 R2, P0, PT, R11.reuse, R6, RZ ;  /* 0x000000060b027210 */ /* 0x043fe20007f1e0ff */
[----:B------:R-:W-:Y:S01]  /*0370*/  VIADD R4, R4, 0x1 ;  /* 0x0000000104047836 */ /* 0x000fe20000000000 */
[C---:B------:R-:W-:Y:S02]  /*0380*/  IADD3 R5, PT, PT, R0.reuse, R5, RZ ;  /* 0x0000000500057210 */ /* 0x040fe40007ffe0ff */
[----:B------:R-:W-:Y:S01]  /*0390*/  LEA.HI.X.SX32 R3, R11, R7, 0x1, P0 ;  /* 0x000000070b037211 */ /* 0x000fe200000f0eff */
[----:B------:R-:W-:Y:S01]  /*03a0*/  IMAD.IADD R11, R0, 0x1, R11 ;  /* 0x00000001000b7824 */ /* 0x000fe200078e020b */
[----:B------:R-:W-:-:S03]  /*03b0*/  ISETP.NE.AND P0, PT, R4, RZ, PT ;  /* 0x000000ff0400720c */ /* 0x000fc60003f05270 */
[----:B------:R1:W-:Y:S10]  /*03c0*/  STG.E.U8 desc[UR6][R2.64], R8 ;  /* 0x0000000802007986 */ /* 0x0003f4000c101106 */
[----:B------:R-:W-:Y:S05]  /*03d0*/  @P0 BRA `(.L_x_16) ;  /* 0xfffffffc00e00947 */ /* 0x000fea000383ffff */
[----:B------:R-:W-:Y:S05]  /*03e0*/  BSYNC.RECONVERGENT B1 ;  /* 0x0000000000017941 */ /* 0x000fea0003800200 */
.L_x_15:
[----:B------:R-:W-:-:S07]  /*03f0*/  VIADD R11, R5, 0x2 ;  /* 0x00000002050b7836 */ /* 0x000fce0000000000 */
.L_x_14:
[----:B------:R-:W-:Y:S05]  /*0400*/  BSYNC.RECONVERGENT B0 ;  /* 0x0000000000007941 */ /* 0x000fea0003800200 */
.L_x_13:
[----:B------:R-:W-:-:S13]  /*0410*/  ISETP.GE.U32.AND P0, PT, R9, 0x3, PT ;  /* 0x000000030900780c */ /* 0x000fda0003f06070 */
[----:B------:R-:W-:Y:S05]  /*0420*/  @!P0 EXIT ;  /* 0x000000000000894d */ /* 0x000fea0003800000 */
[----:B------:R-:W-:Y:S01]  /*0430*/  SHF.R.S32.HI R13, RZ, 0x1f, R0 ;  /* 0x0000001fff0d7819 */ /* 0x000fe20000011400 */
[----:B------:R-:W0:Y:S06]  /*0440*/  LDCU.64 UR4, c[0x0][0x388] ;  /* 0x00007100ff0477ac */ /* 0x000e2c0008000a00 */
.L_x_17:
[----:B012---:R-:W-:Y:S01]  /*0450*/  IADD3 R8, P0, PT, R11, UR4, RZ ;  /* 0x000000040b087c10 */ /* 0x007fe2000ff1e0ff */
[----:B------:R-:W-:-:S03]  /*0460*/  HFMA2 R10, -RZ, RZ, 0, 5.9604644775390625e-08 ;  /* 0x00000001ff0a7431 */ /* 0x000fc600000001ff */
[----:B------:R-:W-:Y:S01]  /*0470*/  LEA.HI.X.SX32 R9, R11, UR5, 0x1, P0 ;  /* 0x000000050b097c11 */ /* 0x000fe200080f0eff */
[C---:B------:R-:W-:Y:S01]  /*0480*/  IMAD R11, R0.reuse, 0x4, R11 ;  /* 0x00000004000b7824 */ /* 0x040fe200078e020b */
[----:B------:R-:W-:-:S03]  /*0490*/  IADD3 R2, P0, PT, R0, R8, RZ ;  /* 0x0000000800027210 */ /* 0x000fc60007f1e0ff */
[----:B------:R2:W-:Y:S02]  /*04a0*/  STG.E.U8 desc[UR6][R8.64], R10 ;  /* 0x0000000a08007986 */ /* 0x0005e4000c101106 */
[----:B------:R-:W-:Y:S01]  /*04b0*/  IMAD.X R3, R13, 0x1, R9, P0 ;  /* 0x000000010d037824 */ /* 0x000fe200000e0609 */
[----:B------:R-:W-:-:S04]  /*04c0*/  IADD3 R4, P0, PT, R0, R2, RZ ;  /* 0x0000000200047210 */ /* 0x000fc80007f1e0ff */
[----:B------:R2:W-:Y:S01]  /*04d0*/  STG.E.U8 desc[UR6][R2.64], R10 ;  /* 0x0000000a02007986 */ /* 0x0005e2000c101106 */
[----:B------:R-:W-:Y:S01]  /*04e0*/  IMAD.X R5, R13, 0x1, R3, P0 ;  /* 0x000000010d057824 */ /* 0x000fe200000e0603 */
[----:B------:R-:W-:-:S04]  /*04f0*/  IADD3 R6, P0, PT, R0, R4, RZ ;  /* 0x0000000400067210 */ /* 0x000fc80007f1e0ff */
[----:B------:R-:W-:Y:S01]  /*0500*/  IADD3.X R7, PT, PT, R13, R5, RZ, P0, !PT ;  /* 0x000000050d077210 */ /* 0x000fe200007fe4ff */
[----:B------:R2:W-:Y:S01]  /*0510*/  STG.E.U8 desc[UR6][R4.64], R10 ;  /* 0x0000000a04007986 */ /* 0x0005e2000c101106 */
[----:B------:R-:W-:-:S03]  /*0520*/  ISETP.GE.AND P0, PT, R11, UR8, PT ;  /* 0x000000080b007c0c */ /* 0x000fc6000bf06270 */
[----:B------:R2:W-:Y:S10]  /*0530*/  STG.E.U8 desc[UR6][R6.64], R10 ;  /* 0x0000000a06007986 */ /* 0x0005f4000c101106 */
[----:B------:R-:W-:Y:S05]  /*0540*/  @!P0 BRA `(.L_x_17) ;  /* 0xfffffffc00c08947 */ /* 0x000fea000383ffff */
[----:B------:R-:W-:Y:S05]  /*0550*/  EXIT ;  /* 0x000000000000794d */ /* 0x000fea0003800000 */
.L_x_18:
        /* <DEDUP_REMOVED lines=10> */
.L_x_20:


//--------------------- .nv.shared.reserved.0     --------------------------
	.section	.nv.shared.reserved.0,"aw",@nobits
	.weak		__nv_reservedSMEM_offset_0_alias
	.size		__nv_reservedSMEM_offset_0_alias, 0, 64
	.other		__nv_reservedSMEM_offset_0_alias,@"STO_CUDA_RESERVED_SHARED STV_DEFAULT"
__nv_reservedSMEM_offset_0_alias:
	.zero		0
	.zero		64


//--------------------- .nv.constant0._Z5countiPhPj --------------------------
	.section	.nv.constant0._Z5countiPhPj,"a",@progbits
	.sectionflags	@""
	.align	4
.nv.constant0._Z5countiPhPj:
	.zero		920


//--------------------- .nv.constant0._Z5setupiPh --------------------------
	.section	.nv.constant0._Z5setupiPh,"a",@progbits
	.sectionflags	@""
	.align	4
.nv.constant0._Z5setupiPh:
	.zero		912


//--------------------- SYMBOLS --------------------------

	.type		.nv.reservedSmem.offset0,@object
	.size		.nv.reservedSmem.offset0,0x4
